//
// Generated by NVIDIA NVVM Compiler
//
// Compiler Build ID: CL-36424714
// Cuda compilation tools, release 13.0, V13.0.88
// Based on NVVM 20.0.0
//

.version 9.0
.target sm_100
.address_size 64

	// .globl	_Z9callCheckiiP4Cell

.visible .entry _Z9callCheckiiP4Cell(
	.param .u32 _Z9callCheckiiP4Cell_param_0,
	.param .u32 _Z9callCheckiiP4Cell_param_1,
	.param .u64 .ptr .align 1 _Z9callCheckiiP4Cell_param_2
)
{
	.reg .pred 	%p<57>;
	.reg .b16 	%rs<15>;
	.reg .b32 	%r<104>;
	.reg .b64 	%rd<12>;

	ld.param.u32 	%r43, [_Z9callCheckiiP4Cell_param_0];
	ld.param.u32 	%r44, [_Z9callCheckiiP4Cell_param_1];
	ld.param.u64 	%rd5, [_Z9callCheckiiP4Cell_param_2];
	cvta.to.global.u64 	%rd1, %rd5;
	mov.u32 	%r45, %ctaid.x;
	mov.u32 	%r46, %ntid.x;
	mov.u32 	%r47, %tid.x;
	mad.lo.s32 	%r94, %r45, %r46, %r47;
	mul.lo.s32 	%r2, %r44, %r43;
	setp.ge.s32 	%p1, %r94, %r2;
	@%p1 bra 	$L__BB0_33;
	mul.lo.s32 	%r93, %r44, %r94;
$L__BB0_2:
	div.s32 	%r6, %r94, %r44;
	mul.lo.s32 	%r49, %r6, %r44;
	sub.s32 	%r7, %r94, %r49;
	add.s32 	%r8, %r6, -1;
	add.s32 	%r9, %r7, -1;
	setp.gt.s32 	%p2, %r8, %r43;
	mul.lo.s32 	%r10, %r8, %r44;
	or.b32  	%r50, %r9, %r8;
	setp.lt.s32 	%p3, %r50, 0;
	setp.gt.s32 	%p4, %r9, %r44;
	or.pred  	%p5, %p4, %p2;
	cvt.s64.s32 	%rd6, %r93;
	cvt.s64.s32 	%rd7, %r7;
	add.s64 	%rd8, %rd7, %rd6;
	shl.b64 	%rd9, %rd8, 3;
	add.s64 	%rd2, %rd1, %rd9;
	mov.b32 	%r95, 0;
	or.pred  	%p6, %p5, %p3;
	@%p6 bra 	$L__BB0_5;
	ld.global.u8 	%rs5, [%rd2+-8];
	setp.ne.s16 	%p7, %rs5, 88;
	@%p7 bra 	$L__BB0_5;
	add.s32 	%r52, %r9, %r10;
	setp.ne.s32 	%p8, %r94, %r52;
	selp.u32 	%r95, 1, 0, %p8;
$L__BB0_5:
	setp.gt.s32 	%p9, %r8, %r43;
	or.b32  	%r54, %r7, %r8;
	or.b32  	%r55, %r44, %r54;
	setp.lt.s32 	%p10, %r55, 0;
	add.s32 	%r56, %r93, %r7;
	mul.wide.s32 	%rd10, %r56, 8;
	add.s64 	%rd3, %rd1, %rd10;
	mov.b32 	%r96, 0;
	or.pred  	%p11, %p9, %p10;
	@%p11 bra 	$L__BB0_8;
	ld.global.u8 	%rs6, [%rd3];
	setp.ne.s16 	%p12, %rs6, 88;
	@%p12 bra 	$L__BB0_8;
	add.s32 	%r58, %r7, %r10;
	setp.ne.s32 	%p13, %r94, %r58;
	selp.u32 	%r96, 1, 0, %p13;
$L__BB0_8:
	setp.gt.s32 	%p14, %r8, %r43;
	add.s32 	%r15, %r96, %r95;
	add.s32 	%r16, %r7, 1;
	or.b32  	%r60, %r16, %r8;
	or.b32  	%r61, %r44, %r60;
	setp.lt.s32 	%p15, %r61, 0;
	mov.b32 	%r97, 0;
	or.pred  	%p16, %p14, %p15;
	@%p16 bra 	$L__BB0_11;
	ld.global.u8 	%rs7, [%rd2+8];
	setp.ne.s16 	%p17, %rs7, 88;
	@%p17 bra 	$L__BB0_11;
	add.s32 	%r63, %r16, %r10;
	setp.ne.s32 	%p18, %r94, %r63;
	selp.u32 	%r97, 1, 0, %p18;
$L__BB0_11:
	setp.gt.s32 	%p19, %r9, %r44;
	add.s32 	%r19, %r97, %r15;
	setp.gt.s32 	%p20, %r6, %r43;
	or.b32  	%r65, %r9, %r6;
	setp.lt.s32 	%p21, %r65, 0;
	or.pred  	%p22, %p19, %p20;
	mov.b32 	%r98, 0;
	or.pred  	%p23, %p22, %p21;
	@%p23 bra 	$L__BB0_14;
	ld.global.u8 	%rs8, [%rd2+-8];
	setp.ne.s16 	%p24, %rs8, 88;
	@%p24 bra 	$L__BB0_14;
	add.s32 	%r67, %r9, %r49;
	setp.ne.s32 	%p25, %r94, %r67;
	selp.u32 	%r98, 1, 0, %p25;
$L__BB0_14:
	setp.gt.s32 	%p26, %r6, %r43;
	add.s32 	%r23, %r98, %r19;
	or.b32  	%r69, %r7, %r6;
	or.b32  	%r70, %r44, %r69;
	setp.lt.s32 	%p27, %r70, 0;
	mov.b32 	%r99, 0;
	or.pred  	%p28, %p26, %p27;
	@%p28 bra 	$L__BB0_17;
	ld.global.u8 	%rs9, [%rd3];
	setp.ne.s16 	%p29, %rs9, 88;
	@%p29 bra 	$L__BB0_17;
	add.s32 	%r72, %r7, %r49;
	setp.ne.s32 	%p30, %r94, %r72;
	selp.u32 	%r99, 1, 0, %p30;
$L__BB0_17:
	setp.gt.s32 	%p31, %r6, %r43;
	add.s32 	%r26, %r99, %r23;
	or.b32  	%r74, %r16, %r6;
	or.b32  	%r75, %r44, %r74;
	setp.lt.s32 	%p32, %r75, 0;
	mov.b32 	%r100, 0;
	or.pred  	%p33, %p31, %p32;
	@%p33 bra 	$L__BB0_20;
	ld.global.u8 	%rs10, [%rd2+8];
	setp.ne.s16 	%p34, %rs10, 88;
	@%p34 bra 	$L__BB0_20;
	add.s32 	%r77, %r16, %r49;
	setp.ne.s32 	%p35, %r94, %r77;
	selp.u32 	%r100, 1, 0, %p35;
$L__BB0_20:
	setp.gt.s32 	%p36, %r9, %r44;
	add.s32 	%r29, %r100, %r26;
	add.s32 	%r30, %r6, 1;
	setp.ge.s32 	%p37, %r6, %r43;
	add.s32 	%r31, %r49, %r44;
	or.b32  	%r79, %r9, %r30;
	setp.lt.s32 	%p38, %r79, 0;
	or.pred  	%p39, %p38, %p36;
	mov.b32 	%r101, 0;
	or.pred  	%p40, %p39, %p37;
	@%p40 bra 	$L__BB0_23;
	ld.global.u8 	%rs11, [%rd2+-8];
	setp.ne.s16 	%p41, %rs11, 88;
	@%p41 bra 	$L__BB0_23;
	add.s32 	%r81, %r9, %r31;
	setp.ne.s32 	%p42, %r94, %r81;
	selp.u32 	%r101, 1, 0, %p42;
$L__BB0_23:
	setp.ge.s32 	%p43, %r6, %r43;
	add.s32 	%r34, %r101, %r29;
	or.b32  	%r83, %r7, %r30;
	or.b32  	%r84, %r44, %r83;
	setp.lt.s32 	%p44, %r84, 0;
	mov.b32 	%r102, 0;
	or.pred  	%p45, %p43, %p44;
	@%p45 bra 	$L__BB0_26;
	ld.global.u8 	%rs12, [%rd3];
	setp.ne.s16 	%p46, %rs12, 88;
	@%p46 bra 	$L__BB0_26;
	add.s32 	%r86, %r7, %r31;
	setp.ne.s32 	%p47, %r94, %r86;
	selp.u32 	%r102, 1, 0, %p47;
$L__BB0_26:
	setp.ge.s32 	%p48, %r6, %r43;
	add.s32 	%r37, %r102, %r34;
	or.b32  	%r88, %r16, %r30;
	or.b32  	%r89, %r44, %r88;
	setp.lt.s32 	%p49, %r89, 0;
	mov.b32 	%r103, 0;
	or.pred  	%p50, %p48, %p49;
	@%p50 bra 	$L__BB0_29;
	ld.global.u8 	%rs13, [%rd2+8];
	setp.ne.s16 	%p51, %rs13, 88;
	@%p51 bra 	$L__BB0_29;
	add.s32 	%r91, %r16, %r31;
	setp.ne.s32 	%p52, %r94, %r91;
	selp.u32 	%r103, 1, 0, %p52;
$L__BB0_29:
	mul.wide.s32 	%rd11, %r94, 8;
	add.s64 	%rd4, %rd1, %rd11;
	add.s32 	%r40, %r103, %r37;
	st.global.u32 	[%rd4+4], %r40;
	ld.global.u8 	%rs1, [%rd4];
	setp.ne.s16 	%p53, %rs1, 88;
	@%p53 bra 	$L__BB0_31;
	and.b32  	%r92, %r40, 510;
	setp.eq.s32 	%p55, %r92, 2;
	selp.b16 	%rs14, 88, 45, %p55;
	bra.uni 	$L__BB0_32;
$L__BB0_31:
	setp.eq.s32 	%p54, %r40, 3;
	selp.b16 	%rs14, 88, %rs1, %p54;
$L__BB0_32:
	st.global.u8 	[%rd4], %rs14;
	add.s32 	%r94, %r94, 1;
	add.s32 	%r93, %r93, %r44;
	setp.lt.s32 	%p56, %r94, %r2;
	@%p56 bra 	$L__BB0_2;
$L__BB0_33:
	ret;

}


// ===== COMPILED SASS (sm_100) =====

	.target	sm_100

	.elftype	@"ET_EXEC"


//--------------------- .note.nv.tkinfo           --------------------------
	.section	.note.nv.tkinfo,"",@"SHT_NOTE"
	.sectionflags	@"SHF_NOTE_NV_TKINFO"
	.tkinfo
        /*0018*/ 	.word	0x00000002
        /*0030*/ 	.string	""
        /*0030*/ 	.string	"ptxas"
        /*0030*/ 	.string	"Cuda compilation tools, release 13.0, V13.0.88"
        /*0030*/ 	.string	"Build cuda_13.0.r13.0/compiler.36424714_0"
        /*0030*/ 	.string	"-arch sm_100 -m 64 "



//--------------------- .note.nv.cuinfo           --------------------------
	.section	.note.nv.cuinfo,"",@"SHT_NOTE"
	.sectionflags	@"SHF_NOTE_NV_CUINFO"
        /*0018*/ 	.short	0x0002
        /*001a*/ 	.short	0x0064
        /*001c*/ 	.short	0x0082
	.zero		2


//--------------------- .nv.info                  --------------------------
	.section	.nv.info,"",@"SHT_CUDA_INFO"
	.align	4


	//----- nvinfo : EIATTR_REGCOUNT
	.align		4
        /*0000*/ 	.byte	0x04, 0x2f
        /*0002*/ 	.short	(.L_1 - .L_0)
	.align		4
.L_0:
        /*0004*/ 	.word	index@(_Z9callCheckiiP4Cell)
        /*0008*/ 	.word	0x00000019


	//----- nvinfo : EIATTR_FRAME_SIZE
	.align		4
.L_1:
        /*000c*/ 	.byte	0x04, 0x11
        /*000e*/ 	.short	(.L_3 - .L_2)
	.align		4
.L_2:
        /*0010*/ 	.word	index@(_Z9callCheckiiP4Cell)
        /*0014*/ 	.word	0x00000000


	//----- nvinfo : EIATTR_MIN_STACK_SIZE
	.align		4
.L_3:
        /*0018*/ 	.byte	0x04, 0x12
        /*001a*/ 	.short	(.L_5 - .L_4)
	.align		4
.L_4:
        /*001c*/ 	.word	index@(_Z9callCheckiiP4Cell)
        /*0020*/ 	.word	0x00000000
.L_5:


//--------------------- .nv.compat                --------------------------
	.section	.nv.compat,"",@"SHT_CUDA_COMPAT_INFO"
	.align	4
        /*0000*/ 	.byte	0x02, 0x09, 0x00, 0x00, 0x02, 0x02, 0x01, 0x00, 0x02, 0x05, 0x05, 0x00, 0x03, 0x07, 0x01, 0x01
        /*0010*/ 	.byte	0x02, 0x03, 0x00, 0x00, 0x02, 0x06, 0x01, 0x00, 0x04, 0x0b, 0x08, 0x00, 0x09, 0x00, 0x00, 0x00
        /*0020*/ 	.byte	0x00, 0x00, 0x00, 0x00


//--------------------- .nv.info._Z9callCheckiiP4Cell --------------------------
	.section	.nv.info._Z9callCheckiiP4Cell,"",@"SHT_CUDA_INFO"
	.sectionflags	@""
	.align	4


	//----- nvinfo : EIATTR_CUDA_API_VERSION
	.align		4
        /*0000*/ 	.byte	0x04, 0x37
        /*0002*/ 	.short	(.L_7 - .L_6)
.L_6:
        /*0004*/ 	.word	0x00000082


	//----- nvinfo : EIATTR_KPARAM_INFO
	.align		4
.L_7:
        /*0008*/ 	.byte	0x04, 0x17
        /*000a*/ 	.short	(.L_9 - .L_8)
.L_8:
        /*000c*/ 	.word	0x00000000
        /*0010*/ 	.short	0x0002
        /*0012*/ 	.short	0x0008
        /*0014*/ 	.byte	0x00, 0xf5, 0x21, 0x00


	//----- nvinfo : EIATTR_KPARAM_INFO
	.align		4
.L_9:
        /*0018*/ 	.byte	0x04, 0x17
        /*001a*/ 	.short	(.L_11 - .L_10)
.L_10:
        /*001c*/ 	.word	0x00000000
        /*0020*/ 	.short	0x0001
        /*0022*/ 	.short	0x0004
        /*0024*/ 	.byte	0x00, 0xf0, 0x11, 0x00


	//----- nvinfo : EIATTR_KPARAM_INFO
	.align		4
.L_11:
        /*0028*/ 	.byte	0x04, 0x17
        /*002a*/ 	.short	(.L_13 - .L_12)
.L_12:
        /*002c*/ 	.word	0x00000000
        /*0030*/ 	.short	0x0000
        /*0032*/ 	.short	0x0000
        /*0034*/ 	.byte	0x00, 0xf0, 0x11, 0x00


	//----- nvinfo : EIATTR_SPARSE_MMA_MASK
	.align		4
.L_13:
        /*0038*/ 	.byte	0x03, 0x50
        /*003a*/ 	.short	0x0000


	//----- nvinfo : EIATTR_MAXREG_COUNT
	.align		4
        /*003c*/ 	.byte	0x03, 0x1b
        /*003e*/ 	.short	0x00ff


	//----- nvinfo : EIATTR_MERCURY_ISA_VERSION
	.align		4
        /*0040*/ 	.byte	0x03, 0x5f
        /*0042*/ 	.short	0x0101


	//----- nvinfo : EIATTR_VRC_CTA_INIT_COUNT
	.align		4
        /*0044*/ 	.byte	0x02, 0x4a
	.zero		1
	.zero		1


	//----- nvinfo : EIATTR_EXIT_INSTR_OFFSETS
	.align		4
        /*0048*/ 	.byte	0x04, 0x1c
        /*004a*/ 	.short	(.L_15 - .L_14)


	//   ....[0]....
.L_14:
        /*004c*/ 	.word	0x00000080


	//   ....[1]....
        /*0050*/ 	.word	0x00000ac0


	//----- nvinfo : EIATTR_CRS_STACK_SIZE
	.align		4
.L_15:
        /*0054*/ 	.byte	0x04, 0x1e
        /*0056*/ 	.short	(.L_17 - .L_16)
.L_16:
        /*0058*/ 	.word	0x00000000


	//----- nvinfo : EIATTR_CBANK_PARAM_SIZE
	.align		4
.L_17:
        /*005c*/ 	.byte	0x03, 0x19
        /*005e*/ 	.short	0x0010


	//----- nvinfo : EIATTR_PARAM_CBANK
	.align		4
        /*0060*/ 	.byte	0x04, 0x0a
        /*0062*/ 	.short	(.L_19 - .L_18)
	.align		4
.L_18:
        /*0064*/ 	.word	index@(.nv.constant0._Z9callCheckiiP4Cell)
        /*0068*/ 	.short	0x0380
        /*006a*/ 	.short	0x0010


	//----- nvinfo : EIATTR_SW_WAR
	.align		4
.L_19:
        /*006c*/ 	.byte	0x04, 0x36
        /*006e*/ 	.short	(.L_21 - .L_20)
.L_20:
        /*0070*/ 	.word	0x00000008
.L_21:


//--------------------- .nv.callgraph             --------------------------
	.section	.nv.callgraph,"",@"SHT_CUDA_CALLGRAPH"
	.align	4
	.sectionentsize	8
	.align		4
        /*0000*/ 	.word	0x00000000
	.align		4
        /*0004*/ 	.word	0xffffffff
	.align		4
        /*0008*/ 	.word	0x00000000
	.align		4
        /*000c*/ 	.word	0xfffffffe
	.align		4
        /*0010*/ 	.word	0x00000000
	.align		4
        /*0014*/ 	.word	0xfffffffd
	.align		4
        /*0018*/ 	.word	0x00000000
	.align		4
        /*001c*/ 	.word	0xfffffffc


//--------------------- .text._Z9callCheckiiP4Cell --------------------------
	.section	.text._Z9callCheckiiP4Cell,"ax",@progbits
	.align	128
        .global         _Z9callCheckiiP4Cell
        .type           _Z9callCheckiiP4Cell,@function
        .size           _Z9callCheckiiP4Cell,(.L_x_18 - _Z9callCheckiiP4Cell)
        .other          _Z9callCheckiiP4Cell,@"STO_CUDA_ENTRY STV_DEFAULT"
_Z9callCheckiiP4Cell:
.text._Z9callCheckiiP4Cell:
[----:B------:R-:W-:Y:S01]  /*0000*/  LDC R1, c[0x0][0x37c] ;  /* 0x0000df00ff017b82 */ /* 0x000fe20000000800 */
[----:B------:R-:W0:Y:S07]  /*0010*/  S2R R3, SR_TID.X ;  /* 0x0000000000037919 */ /* 0x000e2e0000002100 */
[----:B------:R-:W0:Y:S08]  /*0020*/  S2UR UR4, SR_CTAID.X ;  /* 0x00000000000479c3 */ /* 0x000e300000002500 */
[----:B------:R-:W0:Y:S08]  /*0030*/  LDC R12, c[0x0][0x360] ;  /* 0x0000d800ff0c7b82 */ /* 0x000e300000000800 */
[----:B------:R-:W1:Y:S01]  /*0040*/  LDC.64 R4, c[0x0][0x380] ;  /* 0x0000e000ff047b82 */ /* 0x000e620000000a00 */
[----:B0-----:R-:W-:-:S02]  /*0050*/  IMAD R12, R12, UR4, R3 ;  /* 0x000000040c0c7c24 */ /* 0x001fc4000f8e0203 */
[----:B-1----:R-:W-:-:S05]  /*0060*/  IMAD R8, R5, R4, RZ ;  /* 0x0000000405087224 */ /* 0x002fca00078e02ff */
[----:B------:R-:W-:-:S13]  /*0070*/  ISETP.GE.AND P0, PT, R12, R8, PT ;  /* 0x000000080c00720c */ /* 0x000fda0003f06270 */
[----:B------:R-:W-:Y:S05]  /*0080*/  @P0 EXIT ;  /* 0x000000000000094d */ /* 0x000fea0003800000 */
[-C--:B------:R-:W-:Y:S01]  /*0090*/  IABS R0, R5.reuse ;  /* 0x0000000500007213 */ /* 0x080fe20000000000 */
[----:B------:R-:W0:Y:S01]  /*00a0*/  LDC R9, c[0x0][0x384] ;  /* 0x0000e100ff097b82 */ /* 0x000e220000000800 */
[----:B------:R-:W-:Y:S01]  /*00b0*/  IMAD R14, R12, R5, RZ ;  /* 0x000000050c0e7224 */ /* 0x000fe200078e02ff */
[----:B------:R-:W1:Y:S01]  /*00c0*/  LDCU.64 UR6, c[0x0][0x358] ;  /* 0x00006b00ff0677ac */ /* 0x000e620008000a00 */
[----:B------:R-:W2:Y:S01]  /*00d0*/  I2F.RP R4, R0 ;  /* 0x0000000000047306 */ /* 0x000ea20000209400 */
[----:B------:R-:W3:Y:S04]  /*00e0*/  LDCU.64 UR8, c[0x0][0x388] ;  /* 0x00007100ff0877ac */ /* 0x000ee80008000a00 */
[----:B------:R-:W4:Y:S08]  /*00f0*/  LDC R10, c[0x0][0x380] ;  /* 0x0000e000ff0a7b82 */ /* 0x000f300000000800 */
[----:B------:R-:W0:Y:S01]  /*0100*/  LDC.64 R2, c[0x0][0x388] ;  /* 0x0000e200ff027b82 */ /* 0x000e220000000a00 */
[----:B--2---:R-:W2:Y:S02]  /*0110*/  MUFU.RCP R4, R4 ;  /* 0x0000000400047308 */ /* 0x004ea40000001000 */
[----:B--2---:R-:W-:-:S06]  /*0120*/  VIADD R6, R4, 0xffffffe ;  /* 0x0ffffffe04067836 */ /* 0x004fcc0000000000 */
[----:B------:R2:W5:Y:S02]  /*0130*/  F2I.FTZ.U32.TRUNC.NTZ R7, R6 ;  /* 0x0000000600077305 */ /* 0x000564000021f000 */
[----:B--2---:R-:W-:Y:S02]  /*0140*/  IMAD.MOV.U32 R6, RZ, RZ, RZ ;  /* 0x000000ffff067224 */ /* 0x004fe400078e00ff */
[----:B-----5:R-:W-:-:S04]  /*0150*/  IMAD.MOV R11, RZ, RZ, -R7 ;  /* 0x000000ffff0b7224 */ /* 0x020fc800078e0a07 */
[----:B------:R-:W-:-:S04]  /*0160*/  IMAD R11, R11, R0, RZ ;  /* 0x000000000b0b7224 */ /* 0x000fc800078e02ff */
[----:B01-34-:R-:W-:-:S07]  /*0170*/  IMAD.HI.U32 R11, R7, R11, R6 ;  /* 0x0000000b070b7227 */ /* 0x01bfce00078e0006 */
.L_x_16:
[----:B0-----:R-:W-:Y:S01]  /*0180*/  IABS R4, R12 ;  /* 0x0000000c00047213 */ /* 0x001fe20000000000 */
[----:B------:R-:W-:Y:S01]  /*0190*/  BSSY.RECONVERGENT B0, `(.L_x_0) ;  /* 0x0000032000007945 */ /* 0x000fe20003800200 */
[----:B------:R-:W-:-:S03]  /*01a0*/  IABS R6, R9 ;  /* 0x0000000900067213 */ /* 0x000fc60000000000 */
[----:B------:R-:W-:-:S04]  /*01b0*/  IMAD.HI.U32 R13, R11, R4, RZ ;  /* 0x000000040b0d7227 */ /* 0x000fc800078e00ff */
[----:B------:R-:W-:-:S04]  /*01c0*/  IMAD.MOV R5, RZ, RZ, -R13 ;  /* 0x000000ffff057224 */ /* 0x000fc800078e0a0d */
[----:B------:R-:W-:Y:S01]  /*01d0*/  IMAD R5, R6, R5, R4 ;  /* 0x0000000506057224 */ /* 0x000fe200078e0204 */
[----:B------:R-:W-:-:S04]  /*01e0*/  LOP3.LUT R4, R12, R9, RZ, 0x3c, !PT ;  /* 0x000000090c047212 */ /* 0x000fc800078e3cff */
[----:B------:R-:W-:Y:S02]  /*01f0*/  ISETP.GT.U32.AND P1, PT, R0, R5, PT ;  /* 0x000000050000720c */ /* 0x000fe40003f24070 */
[----:B------:R-:W-:-:S11]  /*0200*/  ISETP.GE.AND P2, PT, R4, RZ, PT ;  /* 0x000000ff0400720c */ /* 0x000fd60003f46270 */
[----:B------:R-:W-:Y:S02]  /*0210*/  @!P1 IMAD.IADD R5, R5, 0x1, -R6 ;  /* 0x0000000105059824 */ /* 0x000fe400078e0a06 */
[----:B------:R-:W-:Y:S01]  /*0220*/  @!P1 VIADD R13, R13, 0x1 ;  /* 0x000000010d0d9836 */ /* 0x000fe20000000000 */
[----:B------:R-:W-:Y:S02]  /*0230*/  ISETP.NE.AND P1, PT, R9, RZ, PT ;  /* 0x000000ff0900720c */ /* 0x000fe40003f25270 */
[----:B------:R-:W-:-:S13]  /*0240*/  ISETP.GE.U32.AND P0, PT, R5, R0, PT ;  /* 0x000000000500720c */ /* 0x000fda0003f06070 */
[----:B------:R-:W-:-:S04]  /*0250*/  @P0 VIADD R13, R13, 0x1 ;  /* 0x000000010d0d0836 */ /* 0x000fc80000000000 */
[----:B------:R-:W-:Y:S01]  /*0260*/  @!P2 IMAD.MOV R13, RZ, RZ, -R13 ;  /* 0x000000ffff0da224 */ /* 0x000fe200078e0a0d */
[----:B------:R-:W-:-:S05]  /*0270*/  @!P1 LOP3.LUT R13, RZ, R9, RZ, 0x33, !PT ;  /* 0x00000009ff0d9212 */ /* 0x000fca00078e33ff */
[----:B------:R-:W-:Y:S02]  /*0280*/  IMAD.MOV R16, RZ, RZ, -R13 ;  /* 0x000000ffff107224 */ /* 0x000fe400078e0a0d */
[----:B------:R-:W-:Y:S02]  /*0290*/  VIADD R15, R13, 0xffffffff ;  /* 0xffffffff0d0f7836 */ /* 0x000fe40000000000 */
[----:B------:R-:W-:Y:S02]  /*02a0*/  IMAD R16, R9, R16, R12 ;  /* 0x0000001009107224 */ /* 0x000fe400078e020c */
[----:B------:R-:W-:Y:S01]  /*02b0*/  VIADD R7, R13, 0x1 ;  /* 0x000000010d077836 */ /* 0x000fe20000000000 */
[----:B------:R-:W-:Y:S01]  /*02c0*/  ISETP.GT.AND P0, PT, R15, R10, PT ;  /* 0x0000000a0f00720c */ /* 0x000fe20003f04270 */
[C---:B------:R-:W-:Y:S01]  /*02d0*/  VIADD R18, R16.reuse, 0xffffffff ;  /* 0xffffffff10127836 */ /* 0x040fe20000000000 */
[CC--:B------:R-:W-:Y:S01]  /*02e0*/  LOP3.LUT R5, R9.reuse, R16.reuse, R15, 0xfe, !PT ;  /* 0x0000001009057212 */ /* 0x0c0fe200078efe0f */
[----:B------:R-:W-:Y:S01]  /*02f0*/  VIADD R20, R16, 0x1 ;  /* 0x0000000110147836 */ /* 0x000fe20000000000 */
[----:B------:R-:W-:-:S02]  /*0300*/  LOP3.LUT R6, R9, R16, R7, 0xfe, !PT ;  /* 0x0000001009067212 */ /* 0x000fc400078efe07 */
[C---:B------:R-:W-:Y:S02]  /*0310*/  ISETP.GT.OR P0, PT, R18.reuse, R9, P0 ;  /* 0x000000091200720c */ /* 0x040fe40000704670 */
[----:B------:R-:W-:Y:S02]  /*0320*/  LOP3.LUT R4, R18, R15, RZ, 0xfc, !PT ;  /* 0x0000000f12047212 */ /* 0x000fe400078efcff */
[----:B------:R-:W-:Y:S02]  /*0330*/  ISETP.GE.AND P1, PT, R5, RZ, PT ;  /* 0x000000ff0500720c */ /* 0x000fe40003f26270 */
[----:B------:R-:W-:Y:S02]  /*0340*/  ISETP.LT.OR P3, PT, R4, RZ, P0 ;  /* 0x000000ff0400720c */ /* 0x000fe40000761670 */
[----:B------:R-:W-:Y:S02]  /*0350*/  ISETP.GE.AND P4, PT, R6, RZ, PT ;  /* 0x000000ff0600720c */ /* 0x000fe40003f86270 */
[----:B------:R-:W-:-:S02]  /*0360*/  ISETP.GT.AND P0, PT, R13, R10, PT ;  /* 0x0000000a0d00720c */ /* 0x000fc40003f04270 */
[----:B------:R-:W-:Y:S02]  /*0370*/  LOP3.LUT R4, R9, R20, R15, 0xfe, !PT ;  /* 0x0000001409047212 */ /* 0x000fe400078efe0f */
[----:B------:R-:W-:Y:S02]  /*0380*/  SHF.R.S32.HI R5, RZ, 0x1f, R16 ;  /* 0x0000001fff057819 */ /* 0x000fe40000011410 */
[----:B------:R-:W-:Y:S02]  /*0390*/  IADD3 R6, P2, PT, R16, R14, RZ ;  /* 0x0000000e10067210 */ /* 0x000fe40007f5e0ff */
[C---:B------:R-:W-:Y:S02]  /*03a0*/  ISETP.GT.OR P0, PT, R18.reuse, R9, P0 ;  /* 0x000000091200720c */ /* 0x040fe40000704670 */
[----:B------:R-:W-:Y:S02]  /*03b0*/  LOP3.LUT R17, R18, R13, RZ, 0xfc, !PT ;  /* 0x0000000d12117212 */ /* 0x000fe400078efcff */
[----:B------:R-:W-:-:S02]  /*03c0*/  ISETP.GE.AND P5, PT, R4, RZ, PT ;  /* 0x000000ff0400720c */ /* 0x000fc40003fa6270 */
[----:B------:R-:W-:Y:S02]  /*03d0*/  LEA.HI.X.SX32 R5, R14, R5, 0x1, P2 ;  /* 0x000000050e057211 */ /* 0x000fe400010f0eff */
[----:B------:R-:W-:Y:S02]  /*03e0*/  LEA R4, P6, R6, UR8, 0x3 ;  /* 0x0000000806047c11 */ /* 0x000fe4000f8c18ff */
[----:B------:R-:W-:Y:S01]  /*03f0*/  ISETP.LT.OR P0, PT, R17, RZ, P0 ;  /* 0x000000ff1100720c */ /* 0x000fe20000701670 */
[----:B------:R-:W-:Y:S01]  /*0400*/  IMAD.MOV.U32 R17, RZ, RZ, RZ ;  /* 0x000000ffff117224 */ /* 0x000fe200078e00ff */
[----:B------:R-:W-:Y:S02]  /*0410*/  ISETP.GT.AND P2, PT, R18, R9, PT ;  /* 0x000000091200720c */ /* 0x000fe40003f44270 */
[----:B------:R-:W-:Y:S02]  /*0420*/  LEA.HI.X R5, R6, UR9, R5, 0x3, P6 ;  /* 0x0000000906057c11 */ /* 0x000fe4000b0f1c05 */
[----:B------:R-:W-:-:S02]  /*0430*/  LOP3.LUT R21, R9, R20, R13, 0xfe, !PT ;  /* 0x0000001409157212 */ /* 0x000fc400078efe0d */
[----:B------:R-:W-:Y:S01]  /*0440*/  LOP3.LUT R22, R18, R7, RZ, 0xfc, !PT ;  /* 0x0000000712167212 */ /* 0x000fe200078efcff */
[----:B------:R-:W-:Y:S06]  /*0450*/  @P3 BRA `(.L_x_1) ;  /* 0x0000000000143947 */ /* 0x000fec0003800000 */
[----:B------:R-:W2:Y:S02]  /*0460*/  LDG.E.U8 R6, desc[UR6][R4.64+-0x8] ;  /* 0xfffff80604067981 */ /* 0x000ea4000c1e1100 */
[----:B--2---:R-:W-:-:S13]  /*0470*/  ISETP.NE.AND P6, PT, R6, 0x58, PT ;  /* 0x000000580600780c */ /* 0x004fda0003fc5270 */
[----:B------:R-:W-:-:S05]  /*0480*/  @!P6 IMAD R19, R15, R9, R18 ;  /* 0x000000090f13e224 */ /* 0x000fca00078e0212 */
[----:B------:R-:W-:-:S04]  /*0490*/  @!P6 ISETP.NE.AND P3, PT, R12, R19, PT ;  /* 0x000000130c00e20c */ /* 0x000fc80003f65270 */
[----:B------:R-:W-:-:S09]  /*04a0*/  @!P6 SEL R17, RZ, 0x1, !P3 ;  /* 0x00000001ff11e807 */ /* 0x000fd20005800000 */
.L_x_1:
[----:B------:R-:W-:Y:S05]  /*04b0*/  BSYNC.RECONVERGENT B0 ;  /* 0x0000000000007941 */ /* 0x000fea0003800200 */
.L_x_0:
[----:B------:R-:W-:Y:S01]  /*04c0*/  ISETP.GT.OR P6, PT, R15, R10, !P1 ;  /* 0x0000000a0f00720c */ /* 0x000fe20004fc4670 */
[----:B------:R-:W-:Y:S01]  /*04d0*/  IMAD.IADD R19, R16, 0x1, R14 ;  /* 0x0000000110137824 */ /* 0x000fe200078e020e */
[----:B------:R-:W-:Y:S01]  /*04e0*/  BSSY.RECONVERGENT B0, `(.L_x_2) ;  /* 0x000000c000007945 */ /* 0x000fe20003800200 */
[----:B------:R-:W-:Y:S02]  /*04f0*/  ISETP.GE.AND P3, PT, R21, RZ, PT ;  /* 0x000000ff1500720c */ /* 0x000fe40003f66270 */
[----:B------:R-:W-:Y:S01]  /*0500*/  ISETP.LT.OR P1, PT, R22, RZ, P2 ;  /* 0x000000ff1600720c */ /* 0x000fe20001721670 */
[----:B------:R-:W-:Y:S01]  /*0510*/  IMAD.MOV.U32 R22, RZ, RZ, RZ ;  /* 0x000000ffff167224 */ /* 0x000fe200078e00ff */
[----:B------:R-:W-:Y:S01]  /*0520*/  LOP3.LUT R21, R9, R20, R7, 0xfe, !PT ;  /* 0x0000001409157212 */ /* 0x000fe200078efe07 */
[----:B------:R-:W-:-:S05]  /*0530*/  IMAD.WIDE R6, R19, 0x8, R2 ;  /* 0x0000000813067825 */ /* 0x000fca00078e0202 */
[----:B------:R-:W-:Y:S05]  /*0540*/  @P6 BRA `(.L_x_3) ;  /* 0x0000000000146947 */ /* 0x000fea0003800000 */
[----:B------:R-:W2:Y:S02]  /*0550*/  LDG.E.U8 R19, desc[UR6][R6.64] ;  /* 0x0000000606137981 */ /* 0x000ea4000c1e1100 */
[----:B--2---:R-:W-:-:S13]  /*0560*/  ISETP.NE.AND P6, PT, R19, 0x58, PT ;  /* 0x000000581300780c */ /* 0x004fda0003fc5270 */
[----:B------:R-:W-:-:S05]  /*0570*/  @!P6 IMAD R19, R15, R9, R16 ;  /* 0x000000090f13e224 */ /* 0x000fca00078e0210 */
[----:B------:R-:W-:-:S04]  /*0580*/  @!P6 ISETP.NE.AND P2, PT, R12, R19, PT ;  /* 0x000000130c00e20c */ /* 0x000fc80003f45270 */
[----:B------:R-:W-:-:S09]  /*0590*/  @!P6 SEL R22, RZ, 0x1, !P2 ;  /* 0x00000001ff16e807 */ /* 0x000fd20005000000 */
.L_x_3:
[----:B------:R-:W-:Y:S05]  /*05a0*/  BSYNC.RECONVERGENT B0 ;  /* 0x0000000000007941 */ /* 0x000fea0003800200 */
.L_x_2:
[-C--:B------:R-:W-:Y:S01]  /*05b0*/  ISETP.GT.OR P5, PT, R15, R10.reuse, !P5 ;  /* 0x0000000a0f00720c */ /* 0x080fe20006fa4670 */
[----:B------:R-:W-:Y:S01]  /*05c0*/  BSSY.RECONVERGENT B0, `(.L_x_4) ;  /* 0x000000d000007945 */ /* 0x000fe20003800200 */
[----:B------:R-:W-:Y:S01]  /*05d0*/  ISETP.GE.AND P2, PT, R21, RZ, PT ;  /* 0x000000ff1500720c */ /* 0x000fe20003f46270 */
[----:B------:R-:W-:Y:S01]  /*05e0*/  IMAD.MOV.U32 R19, RZ, RZ, RZ ;  /* 0x000000ffff137224 */ /* 0x000fe200078e00ff */
[CC--:B------:R-:W-:Y:S02]  /*05f0*/  ISETP.GE.OR P4, PT, R13.reuse, R10.reuse, !P4 ;  /* 0x0000000a0d00720c */ /* 0x0c0fe40006786670 */
[CC--:B------:R-:W-:Y:S02]  /*0600*/  ISETP.GT.OR P3, PT, R13.reuse, R10.reuse, !P3 ;  /* 0x0000000a0d00720c */ /* 0x0c0fe40005f64670 */
[CC--:B------:R-:W-:Y:S02]  /*0610*/  ISETP.GE.OR P1, PT, R13.reuse, R10.reuse, P1 ;  /* 0x0000000a0d00720c */ /* 0x0c0fe40000f26670 */
[----:B------:R-:W-:-:S03]  /*0620*/  ISETP.GE.OR P2, PT, R13, R10, !P2 ;  /* 0x0000000a0d00720c */ /* 0x000fc60005746670 */
[----:B------:R-:W-:Y:S10]  /*0630*/  @P5 BRA `(.L_x_5) ;  /* 0x0000000000145947 */ /* 0x000ff40003800000 */
[----:B------:R-:W2:Y:S02]  /*0640*/  LDG.E.U8 R21, desc[UR6][R4.64+0x8] ;  /* 0x0000080604157981 */ /* 0x000ea4000c1e1100 */
[----:B--2---:R-:W-:-:S13]  /*0650*/  ISETP.NE.AND P6, PT, R21, 0x58, PT ;  /* 0x000000581500780c */ /* 0x004fda0003fc5270 */
[----:B------:R-:W-:-:S05]  /*0660*/  @!P6 IMAD R15, R15, R9, R20 ;  /* 0x000000090f0fe224 */ /* 0x000fca00078e0214 */
[----:B------:R-:W-:-:S04]  /*0670*/  @!P6 ISETP.NE.AND P5, PT, R12, R15, PT ;  /* 0x0000000f0c00e20c */ /* 0x000fc80003fa5270 */
[----:B------:R-:W-:-:S09]  /*0680*/  @!P6 SEL R19, RZ, 0x1, !P5 ;  /* 0x00000001ff13e807 */ /* 0x000fd20006800000 */
.L_x_5:
[----:B------:R-:W-:Y:S05]  /*0690*/  BSYNC.RECONVERGENT B0 ;  /* 0x0000000000007941 */ /* 0x000fea0003800200 */
.L_x_4:
[----:B------:R-:W-:Y:S01]  /*06a0*/  BSSY.RECONVERGENT B0, `(.L_x_6) ;  /* 0x0000009000007945 */ /* 0x000fe20003800200 */
[----:B------:R-:W-:Y:S01]  /*06b0*/  IADD3 R22, PT, PT, R19, R22, R17 ;  /* 0x0000001613167210 */ /* 0x000fe20007ffe011 */
[----:B------:R-:W-:Y:S02]  /*06c0*/  IMAD.MOV.U32 R15, RZ, RZ, RZ ;  /* 0x000000ffff0f7224 */ /* 0x000fe400078e00ff */
[----:B------:R-:W-:Y:S05]  /*06d0*/  @P0 BRA `(.L_x_7) ;  /* 0x0000000000140947 */ /* 0x000fea0003800000 */
[----:B------:R-:W2:Y:S02]  /*06e0*/  LDG.E.U8 R17, desc[UR6][R4.64+-0x8] ;  /* 0xfffff80604117981 */ /* 0x000ea4000c1e1100 */
[----:B--2---:R-:W-:-:S13]  /*06f0*/  ISETP.NE.AND P5, PT, R17, 0x58, PT ;  /* 0x000000581100780c */ /* 0x004fda0003fa5270 */
[----:B------:R-:W-:-:S05]  /*0700*/  @!P5 IMAD R17, R13, R9, R18 ;  /* 0x000000090d11d224 */ /* 0x000fca00078e0212 */
[----:B------:R-:W-:-:S04]  /*0710*/  @!P5 ISETP.NE.AND P0, PT, R12, R17, PT ;  /* 0x000000110c00d20c */ /* 0x000fc80003f05270 */
[----:B------:R-:W-:-:S09]  /*0720*/  @!P5 SEL R15, RZ, 0x1, !P0 ;  /* 0x00000001ff0fd807 */ /* 0x000fd20004000000 */
.L_x_7:
[----:B------:R-:W-:Y:S05]  /*0730*/  BSYNC.RECONVERGENT B0 ;  /* 0x0000000000007941 */ /* 0x000fea0003800200 */
.L_x_6:
[----:B------:R-:W-:Y:S01]  /*0740*/  UMOV UR4, URZ ;  /* 0x000000ff00047c82 */ /* 0x000fe20008000000 */
[----:B------:R-:W-:Y:S01]  /*0750*/  BSSY.RECONVERGENT B0, `(.L_x_8) ;  /* 0x000000a000007945 */ /* 0x000fe20003800200 */
[----:B------:R-:W-:Y:S01]  /*0760*/  IADD3 R19, PT, PT, R15, UR4, R22 ;  /* 0x000000040f137c10 */ /* 0x000fe2000fffe016 */
[----:B------:R-:W-:Y:S02]  /*0770*/  IMAD.MOV.U32 R22, RZ, RZ, RZ ;  /* 0x000000ffff167224 */ /* 0x000fe400078e00ff */
[----:B------:R-:W-:Y:S01]  /*0780*/  IMAD.MOV.U32 R15, RZ, RZ, RZ ;  /* 0x000000ffff0f7224 */ /* 0x000fe200078e00ff */
[----:B------:R-:W-:Y:S06]  /*0790*/  @P3 BRA `(.L_x_9) ;  /* 0x0000000000143947 */ /* 0x000fec0003800000 */
[----:B------:R-:W2:Y:S02]  /*07a0*/  LDG.E.U8 R17, desc[UR6][R4.64+0x8] ;  /* 0x0000080604117981 */ /* 0x000ea4000c1e1100 */
[----:B--2---:R-:W-:-:S13]  /*07b0*/  ISETP.NE.AND P3, PT, R17, 0x58, PT ;  /* 0x000000581100780c */ /* 0x004fda0003f65270 */
[----:B------:R-:W-:-:S05]  /*07c0*/  @!P3 IMAD R17, R13, R9, R20 ;  /* 0x000000090d11b224 */ /* 0x000fca00078e0214 */
[----:B------:R-:W-:-:S04]  /*07d0*/  @!P3 ISETP.NE.AND P0, PT, R12, R17, PT ;  /* 0x000000110c00b20c */ /* 0x000fc80003f05270 */
[----:B------:R-:W-:-:S09]  /*07e0*/  @!P3 SEL R15, RZ, 0x1, !P0 ;  /* 0x00000001ff0fb807 */ /* 0x000fd20004000000 */
.L_x_9:
[----:B------:R-:W-:Y:S05]  /*07f0*/  BSYNC.RECONVERGENT B0 ;  /* 0x0000000000007941 */ /* 0x000fea0003800200 */
.L_x_8:
[----:B------:R-:W-:Y:S01]  /*0800*/  BSSY.RECONVERGENT B0, `(.L_x_10) ;  /* 0x0000008000007945 */ /* 0x000fe20003800200 */
[----:B------:R-:W-:-:S03]  /*0810*/  IMAD R21, R13, R9, R9 ;  /* 0x000000090d157224 */ /* 0x000fc600078e0209 */
[----:B------:R-:W-:Y:S05]  /*0820*/  @P1 BRA `(.L_x_11) ;  /* 0x0000000000141947 */ /* 0x000fea0003800000 */
[----:B------:R-:W2:Y:S02]  /*0830*/  LDG.E.U8 R13, desc[UR6][R4.64+-0x8] ;  /* 0xfffff806040d7981 */ /* 0x000ea4000c1e1100 */
[----:B--2---:R-:W-:-:S13]  /*0840*/  ISETP.NE.AND P1, PT, R13, 0x58, PT ;  /* 0x000000580d00780c */ /* 0x004fda0003f25270 */
[----:B------:R-:W-:-:S05]  /*0850*/  @!P1 IMAD.IADD R13, R18, 0x1, R21 ;  /* 0x00000001120d9824 */ /* 0x000fca00078e0215 */
[----:B------:R-:W-:-:S04]  /*0860*/  @!P1 ISETP.NE.AND P0, PT, R12, R13, PT ;  /* 0x0000000d0c00920c */ /* 0x000fc80003f05270 */
[----:B------:R-:W-:-:S09]  /*0870*/  @!P1 SEL R22, RZ, 0x1, !P0 ;  /* 0x00000001ff169807 */ /* 0x000fd20004000000 */
.L_x_11:
[----:B------:R-:W-:Y:S05]  /*0880*/  BSYNC.RECONVERGENT B0 ;  /* 0x0000000000007941 */ /* 0x000fea0003800200 */
.L_x_10:
[----:B------:R-:W-:Y:S01]  /*0890*/  BSSY.RECONVERGENT B0, `(.L_x_12) ;  /* 0x0000008000007945 */ /* 0x000fe20003800200 */
[----:B------:R-:W-:-:S03]  /*08a0*/  IMAD.MOV.U32 R13, RZ, RZ, RZ ;  /* 0x000000ffff0d7224 */ /* 0x000fc600078e00ff */
[----:B------:R-:W-:Y:S05]  /*08b0*/  @P4 BRA `(.L_x_13) ;  /* 0x0000000000144947 */ /* 0x000fea0003800000 */
[----:B------:R-:W2:Y:S02]  /*08c0*/  LDG.E.U8 R6, desc[UR6][R6.64] ;  /* 0x0000000606067981 */ /* 0x000ea4000c1e1100 */
[----:B--2---:R-:W-:-:S13]  /*08d0*/  ISETP.NE.AND P1, PT, R6, 0x58, PT ;  /* 0x000000580600780c */ /* 0x004fda0003f25270 */
[----:B------:R-:W-:-:S05]  /*08e0*/  @!P1 IMAD.IADD R17, R16, 0x1, R21 ;  /* 0x0000000110119824 */ /* 0x000fca00078e0215 */
[----:B------:R-:W-:-:S04]  /*08f0*/  @!P1 ISETP.NE.AND P0, PT, R12, R17, PT ;  /* 0x000000110c00920c */ /* 0x000fc80003f05270 */
[----:B------:R-:W-:-:S09]  /*0900*/  @!P1 SEL R13, RZ, 0x1, !P0 ;  /* 0x00000001ff0d9807 */ /* 0x000fd20004000000 */
.L_x_13:
[----:B------:R-:W-:Y:S05]  /*0910*/  BSYNC.RECONVERGENT B0 ;  /* 0x0000000000007941 */ /* 0x000fea0003800200 */
.L_x_12:
[----:B------:R-:W-:Y:S01]  /*0920*/  BSSY.RECONVERGENT B0, `(.L_x_14) ;  /* 0x0000009000007945 */ /* 0x000fe20003800200 */
[----:B------:R-:W-:Y:S01]  /*0930*/  IADD3 R15, PT, PT, R22, R15, R19 ;  /* 0x0000000f160f7210 */ /* 0x000fe20007ffe013 */
[----:B------:R-:W-:Y:S02]  /*0940*/  IMAD.MOV.U32 R6, RZ, RZ, RZ ;  /* 0x000000ffff067224 */ /* 0x000fe400078e00ff */
[----:B------:R-:W-:Y:S05]  /*0950*/  @P2 BRA `(.L_x_15) ;  /* 0x0000000000142947 */ /* 0x000fea0003800000 */
[----:B------:R-:W2:Y:S02]  /*0960*/  LDG.E.U8 R4, desc[UR6][R4.64+0x8] ;  /* 0x0000080604047981 */ /* 0x000ea4000c1e1100 */
[----:B--2---:R-:W-:-:S13]  /*0970*/  ISETP.NE.AND P1, PT, R4, 0x58, PT ;  /* 0x000000580400780c */ /* 0x004fda0003f25270 */
[----:B------:R-:W-:-:S05]  /*0980*/  @!P1 IMAD.IADD R7, R20, 0x1, R21 ;  /* 0x0000000114079824 */ /* 0x000fca00078e0215 */
[----:B------:R-:W-:-:S04]  /*0990*/  @!P1 ISETP.NE.AND P0, PT, R12, R7, PT ;  /* 0x000000070c00920c */ /* 0x000fc80003f05270 */
[----:B------:R-:W-:-:S09]  /*09a0*/  @!P1 SEL R6, RZ, 0x1, !P0 ;  /* 0x00000001ff069807 */ /* 0x000fd20004000000 */
.L_x_15:
[----:B------:R-:W-:Y:S05]  /*09b0*/  BSYNC.RECONVERGENT B0 ;  /* 0x0000000000007941 */ /* 0x000fea0003800200 */
.L_x_14:
[----:B------:R-:W-:-:S05]  /*09c0*/  IMAD.WIDE R4, R12, 0x8, R2 ;  /* 0x000000080c047825 */ /* 0x000fca00078e0202 */
[----:B------:R-:W2:Y:S01]  /*09d0*/  LDG.E.U8 R16, desc[UR6][R4.64] ;  /* 0x0000000604107981 */ /* 0x000ea2000c1e1100 */
[----:B------:R-:W-:Y:S01]  /*09e0*/  IADD3 R13, PT, PT, R6, R13, R15 ;  /* 0x0000000d060d7210 */ /* 0x000fe20007ffe00f */
[----:B------:R-:W-:Y:S02]  /*09f0*/  VIADD R12, R12, 0x1 ;  /* 0x000000010c0c7836 */ /* 0x000fe40000000000 */
[----:B------:R-:W-:Y:S02]  /*0a00*/  IMAD.IADD R14, R14, 0x1, R9 ;  /* 0x000000010e0e7824 */ /* 0x000fe400078e0209 */
[----:B------:R0:W-:Y:S01]  /*0a10*/  STG.E desc[UR6][R4.64+0x4], R13 ;  /* 0x0000040d04007986 */ /* 0x0001e2000c101906 */
[----:B--2---:R-:W-:-:S13]  /*0a20*/  ISETP.NE.AND P0, PT, R16, 0x58, PT ;  /* 0x000000581000780c */ /* 0x004fda0003f05270 */
[C---:B------:R-:W-:Y:S01]  /*0a30*/  @!P0 LOP3.LUT R6, R13.reuse, 0x1fe, RZ, 0xc0, !PT ;  /* 0x000001fe0d068812 */ /* 0x040fe200078ec0ff */
[----:B------:R-:W-:Y:S01]  /*0a40*/  @!P0 IMAD.MOV.U32 R7, RZ, RZ, 0x58 ;  /* 0x00000058ff078424 */ /* 0x000fe200078e00ff */
[----:B------:R-:W-:Y:S02]  /*0a50*/  @P0 ISETP.NE.AND P2, PT, R13, 0x3, PT ;  /* 0x000000030d00080c */ /* 0x000fe40003f45270 */
[----:B------:R-:W-:-:S04]  /*0a60*/  @!P0 ISETP.NE.AND P1, PT, R6, 0x2, PT ;  /* 0x000000020600880c */ /* 0x000fc80003f25270 */
[----:B------:R-:W-:Y:S02]  /*0a70*/  @!P0 SEL R7, R7, 0x2d, !P1 ;  /* 0x0000002d07078807 */ /* 0x000fe40004800000 */
[----:B------:R-:W-:Y:S02]  /*0a80*/  @P0 SEL R7, R16, 0x58, P2 ;  /* 0x0000005810070807 */ /* 0x000fe40001000000 */
[----:B------:R-:W-:-:S03]  /*0a90*/  ISETP.GE.AND P0, PT, R12, R8, PT ;  /* 0x000000080c00720c */ /* 0x000fc60003f06270 */
[----:B------:R0:W-:Y:S10]  /*0aa0*/  STG.E.U8 desc[UR6][R4.64], R7 ;  /* 0x0000000704007986 */ /* 0x0001f4000c101106 */
[----:B------:R-:W-:Y:S05]  /*0ab0*/  @!P0 BRA `(.L_x_16) ;  /* 0xfffffff400b08947 */ /* 0x000fea000383ffff */
[----:B------:R-:W-:Y:S05]  /*0ac0*/  EXIT ;  /* 0x000000000000794d */ /* 0x000fea0003800000 */
.L_x_17:
[----:B------:R-:W-:-:S00]  /*0ad0*/  BRA `(.L_x_17) ;  /* 0xfffffffc00fc7947 */ /* 0x000fc0000383ffff */
[----:B------:R-:W-:-:S00]  /*0ae0*/  NOP ;  /* 0x0000000000007918 */ /* 0x000fc00000000000 */
        /* <DEDUP_REMOVED lines=9> */
.L_x_18:


//--------------------- .nv.shared.reserved.0     --------------------------
	.section	.nv.shared.reserved.0,"aw",@nobits
	.weak		__nv_reservedSMEM_offset_0_alias
	.size		__nv_reservedSMEM_offset_0_alias, 0, 64
	.other		__nv_reservedSMEM_offset_0_alias,@"STO_CUDA_RESERVED_SHARED STV_DEFAULT"
__nv_reservedSMEM_offset_0_alias:
	.zero		0
	.zero		64


//--------------------- .nv.constant0._Z9callCheckiiP4Cell --------------------------
	.section	.nv.constant0._Z9callCheckiiP4Cell,"a",@progbits
	.sectionflags	@""
	.align	4
.nv.constant0._Z9callCheckiiP4Cell:
	.zero		912


//--------------------- SYMBOLS --------------------------

	.type		.nv.reservedSmem.offset0,@object
	.size		.nv.reservedSmem.offset0,0x4
